//
// Generated by NVIDIA NVVM Compiler
//
// Compiler Build ID: CL-36424714
// Cuda compilation tools, release 13.0, V13.0.88
// Based on NVVM 20.0.0
//

.version 9.0
.target sm_100
.address_size 64

	// .globl	_Z4vaddPiS_S_i

.visible .entry _Z4vaddPiS_S_i(
	.param .u64 .ptr .align 1 _Z4vaddPiS_S_i_param_0,
	.param .u64 .ptr .align 1 _Z4vaddPiS_S_i_param_1,
	.param .u64 .ptr .align 1 _Z4vaddPiS_S_i_param_2,
	.param .u32 _Z4vaddPiS_S_i_param_3
)
{
	.reg .pred 	%p<2>;
	.reg .b32 	%r<9>;
	.reg .b64 	%rd<11>;

	ld.param.u64 	%rd1, [_Z4vaddPiS_S_i_param_0];
	ld.param.u64 	%rd2, [_Z4vaddPiS_S_i_param_1];
	ld.param.u64 	%rd3, [_Z4vaddPiS_S_i_param_2];
	ld.param.u32 	%r2, [_Z4vaddPiS_S_i_param_3];
	mov.u32 	%r3, %ctaid.x;
	mov.u32 	%r4, %ntid.x;
	mov.u32 	%r5, %tid.x;
	mad.lo.s32 	%r1, %r3, %r4, %r5;
	setp.ge.s32 	%p1, %r1, %r2;
	@%p1 bra 	$L__BB0_2;
	cvta.to.global.u64 	%rd4, %rd1;
	cvta.to.global.u64 	%rd5, %rd2;
	cvta.to.global.u64 	%rd6, %rd3;
	mul.wide.s32 	%rd7, %r1, 4;
	add.s64 	%rd8, %rd4, %rd7;
	ld.global.u32 	%r6, [%rd8];
	add.s64 	%rd9, %rd5, %rd7;
	ld.global.u32 	%r7, [%rd9];
	add.s32 	%r8, %r7, %r6;
	add.s64 	%rd10, %rd6, %rd7;
	st.global.u32 	[%rd10], %r8;
$L__BB0_2:
	ret;

}


// ===== COMPILED SASS (sm_100) =====

	.target	sm_100

	.elftype	@"ET_EXEC"


//--------------------- .note.nv.tkinfo           --------------------------
	.section	.note.nv.tkinfo,"",@"SHT_NOTE"
	.sectionflags	@"SHF_NOTE_NV_TKINFO"
	.tkinfo
        /*0018*/ 	.word	0x00000002
        /*0030*/ 	.string	""
        /*0030*/ 	.string	"ptxas"
        /*0030*/ 	.string	"Cuda compilation tools, release 13.0, V13.0.88"
        /*0030*/ 	.string	"Build cuda_13.0.r13.0/compiler.36424714_0"
        /*0030*/ 	.string	"-arch sm_100 -m 64 "



//--------------------- .note.nv.cuinfo           --------------------------
	.section	.note.nv.cuinfo,"",@"SHT_NOTE"
	.sectionflags	@"SHF_NOTE_NV_CUINFO"
        /*0018*/ 	.short	0x0002
        /*001a*/ 	.short	0x0064
        /*001c*/ 	.short	0x0082
	.zero		2


//--------------------- .nv.info                  --------------------------
	.section	.nv.info,"",@"SHT_CUDA_INFO"
	.align	4


	//----- nvinfo : EIATTR_REGCOUNT
	.align		4
        /*0000*/ 	.byte	0x04, 0x2f
        /*0002*/ 	.short	(.L_1 - .L_0)
	.align		4
.L_0:
        /*0004*/ 	.word	index@(_Z4vaddPiS_S_i)
        /*0008*/ 	.word	0x0000000c


	//----- nvinfo : EIATTR_FRAME_SIZE
	.align		4
.L_1:
        /*000c*/ 	.byte	0x04, 0x11
        /*000e*/ 	.short	(.L_3 - .L_2)
	.align		4
.L_2:
        /*0010*/ 	.word	index@(_Z4vaddPiS_S_i)
        /*0014*/ 	.word	0x00000000


	//----- nvinfo : EIATTR_MIN_STACK_SIZE
	.align		4
.L_3:
        /*0018*/ 	.byte	0x04, 0x12
        /*001a*/ 	.short	(.L_5 - .L_4)
	.align		4
.L_4:
        /*001c*/ 	.word	index@(_Z4vaddPiS_S_i)
        /*0020*/ 	.word	0x00000000
.L_5:


//--------------------- .nv.compat                --------------------------
	.section	.nv.compat,"",@"SHT_CUDA_COMPAT_INFO"
	.align	4
        /*0000*/ 	.byte	0x02, 0x09, 0x00, 0x00, 0x02, 0x02, 0x01, 0x00, 0x02, 0x05, 0x05, 0x00, 0x03, 0x07, 0x01, 0x01
        /*0010*/ 	.byte	0x02, 0x03, 0x00, 0x00, 0x02, 0x06, 0x01, 0x00, 0x04, 0x0b, 0x08, 0x00, 0x09, 0x00, 0x00, 0x00
        /*0020*/ 	.byte	0x00, 0x00, 0x00, 0x00


//--------------------- .nv.info._Z4vaddPiS_S_i   --------------------------
	.section	.nv.info._Z4vaddPiS_S_i,"",@"SHT_CUDA_INFO"
	.sectionflags	@""
	.align	4


	//----- nvinfo : EIATTR_CUDA_API_VERSION
	.align		4
        /*0000*/ 	.byte	0x04, 0x37
        /*0002*/ 	.short	(.L_7 - .L_6)
.L_6:
        /*0004*/ 	.word	0x00000082


	//----- nvinfo : EIATTR_KPARAM_INFO
	.align		4
.L_7:
        /*0008*/ 	.byte	0x04, 0x17
        /*000a*/ 	.short	(.L_9 - .L_8)
.L_8:
        /*000c*/ 	.word	0x00000000
        /*0010*/ 	.short	0x0003
        /*0012*/ 	.short	0x0018
        /*0014*/ 	.byte	0x00, 0xf0, 0x11, 0x00


	//----- nvinfo : EIATTR_KPARAM_INFO
	.align		4
.L_9:
        /*0018*/ 	.byte	0x04, 0x17
        /*001a*/ 	.short	(.L_11 - .L_10)
.L_10:
        /*001c*/ 	.word	0x00000000
        /*0020*/ 	.short	0x0002
        /*0022*/ 	.short	0x0010
        /*0024*/ 	.byte	0x00, 0xf5, 0x21, 0x00


	//----- nvinfo : EIATTR_KPARAM_INFO
	.align		4
.L_11:
        /*0028*/ 	.byte	0x04, 0x17
        /*002a*/ 	.short	(.L_13 - .L_12)
.L_12:
        /*002c*/ 	.word	0x00000000
        /*0030*/ 	.short	0x0001
        /*0032*/ 	.short	0x0008
        /*0034*/ 	.byte	0x00, 0xf5, 0x21, 0x00


	//----- nvinfo : EIATTR_KPARAM_INFO
	.align		4
.L_13:
        /*0038*/ 	.byte	0x04, 0x17
        /*003a*/ 	.short	(.L_15 - .L_14)
.L_14:
        /*003c*/ 	.word	0x00000000
        /*0040*/ 	.short	0x0000
        /*0042*/ 	.short	0x0000
        /*0044*/ 	.byte	0x00, 0xf5, 0x21, 0x00


	//----- nvinfo : EIATTR_SPARSE_MMA_MASK
	.align		4
.L_15:
        /*0048*/ 	.byte	0x03, 0x50
        /*004a*/ 	.short	0x0000


	//----- nvinfo : EIATTR_MAXREG_COUNT
	.align		4
        /*004c*/ 	.byte	0x03, 0x1b
        /*004e*/ 	.short	0x00ff


	//----- nvinfo : EIATTR_MERCURY_ISA_VERSION
	.align		4
        /*0050*/ 	.byte	0x03, 0x5f
        /*0052*/ 	.short	0x0101


	//----- nvinfo : EIATTR_VRC_CTA_INIT_COUNT
	.align		4
        /*0054*/ 	.byte	0x02, 0x4a
	.zero		1
	.zero		1


	//----- nvinfo : EIATTR_EXIT_INSTR_OFFSETS
	.align		4
        /*0058*/ 	.byte	0x04, 0x1c
        /*005a*/ 	.short	(.L_17 - .L_16)


	//   ....[0]....
.L_16:
        /*005c*/ 	.word	0x00000070


	//   ....[1]....
        /*0060*/ 	.word	0x00000130


	//----- nvinfo : EIATTR_CBANK_PARAM_SIZE
	.align		4
.L_17:
        /*0064*/ 	.byte	0x03, 0x19
        /*0066*/ 	.short	0x001c


	//----- nvinfo : EIATTR_PARAM_CBANK
	.align		4
        /*0068*/ 	.byte	0x04, 0x0a
        /*006a*/ 	.short	(.L_19 - .L_18)
	.align		4
.L_18:
        /*006c*/ 	.word	index@(.nv.constant0._Z4vaddPiS_S_i)
        /*0070*/ 	.short	0x0380
        /*0072*/ 	.short	0x001c


	//----- nvinfo : EIATTR_SW_WAR
	.align		4
.L_19:
        /*0074*/ 	.byte	0x04, 0x36
        /*0076*/ 	.short	(.L_21 - .L_20)
.L_20:
        /*0078*/ 	.word	0x00000008
.L_21:


//--------------------- .nv.callgraph             --------------------------
	.section	.nv.callgraph,"",@"SHT_CUDA_CALLGRAPH"
	.align	4
	.sectionentsize	8
	.align		4
        /*0000*/ 	.word	0x00000000
	.align		4
        /*0004*/ 	.word	0xffffffff
	.align		4
        /*0008*/ 	.word	0x00000000
	.align		4
        /*000c*/ 	.word	0xfffffffe
	.align		4
        /*0010*/ 	.word	0x00000000
	.align		4
        /*0014*/ 	.word	0xfffffffd
	.align		4
        /*0018*/ 	.word	0x00000000
	.align		4
        /*001c*/ 	.word	0xfffffffc


//--------------------- .text._Z4vaddPiS_S_i      --------------------------
	.section	.text._Z4vaddPiS_S_i,"ax",@progbits
	.align	128
        .global         _Z4vaddPiS_S_i
        .type           _Z4vaddPiS_S_i,@function
        .size           _Z4vaddPiS_S_i,(.L_x_1 - _Z4vaddPiS_S_i)
        .other          _Z4vaddPiS_S_i,@"STO_CUDA_ENTRY STV_DEFAULT"
_Z4vaddPiS_S_i:
.text._Z4vaddPiS_S_i:
[----:B------:R-:W-:Y:S01]  /*0000*/  LDC R1, c[0x0][0x37c] ;  /* 0x0000df00ff017b82 */ /* 0x000fe20000000800 */
[----:B------:R-:W0:Y:S07]  /*0010*/  S2R R0, SR_TID.X ;  /* 0x0000000000007919 */ /* 0x000e2e0000002100 */
[----:B------:R-:W0:Y:S01]  /*0020*/  S2UR UR4, SR_CTAID.X ;  /* 0x00000000000479c3 */ /* 0x000e220000002500 */
[----:B------:R-:W1:Y:S07]  /*0030*/  LDCU UR5, c[0x0][0x398] ;  /* 0x00007300ff0577ac */ /* 0x000e6e0008000800 */
[----:B------:R-:W0:Y:S02]  /*0040*/  LDC R9, c[0x0][0x360] ;  /* 0x0000d800ff097b82 */ /* 0x000e240000000800 */
[----:B0-----:R-:W-:-:S05]  /*0050*/  IMAD R9, R9, UR4, R0 ;  /* 0x0000000409097c24 */ /* 0x001fca000f8e0200 */
[----:B-1----:R-:W-:-:S13]  /*0060*/  ISETP.GE.AND P0, PT, R9, UR5, PT ;  /* 0x0000000509007c0c */ /* 0x002fda000bf06270 */
[----:B------:R-:W-:Y:S05]  /*0070*/  @P0 EXIT ;  /* 0x000000000000094d */ /* 0x000fea0003800000 */
[----:B------:R-:W0:Y:S01]  /*0080*/  LDC.64 R2, c[0x0][0x380] ;  /* 0x0000e000ff027b82 */ /* 0x000e220000000a00 */
[----:B------:R-:W1:Y:S07]  /*0090*/  LDCU.64 UR4, c[0x0][0x358] ;  /* 0x00006b00ff0477ac */ /* 0x000e6e0008000a00 */
[----:B------:R-:W2:Y:S08]  /*00a0*/  LDC.64 R4, c[0x0][0x388] ;  /* 0x0000e200ff047b82 */ /* 0x000eb00000000a00 */
[----:B------:R-:W3:Y:S01]  /*00b0*/  LDC.64 R6, c[0x0][0x390] ;  /* 0x0000e400ff067b82 */ /* 0x000ee20000000a00 */
[----:B0-----:R-:W-:-:S06]  /*00c0*/  IMAD.WIDE R2, R9, 0x4, R2 ;  /* 0x0000000409027825 */ /* 0x001fcc00078e0202 */
[----:B-1----:R-:W4:Y:S01]  /*00d0*/  LDG.E R2, desc[UR4][R2.64] ;  /* 0x0000000402027981 */ /* 0x002f22000c1e1900 */
[----:B--2---:R-:W-:-:S06]  /*00e0*/  IMAD.WIDE R4, R9, 0x4, R4 ;  /* 0x0000000409047825 */ /* 0x004fcc00078e0204 */
[----:B------:R-:W4:Y:S01]  /*00f0*/  LDG.E R5, desc[UR4][R4.64] ;  /* 0x0000000404057981 */ /* 0x000f22000c1e1900 */
[----:B---3--:R-:W-:Y:S01]  /*0100*/  IMAD.WIDE R6, R9, 0x4, R6 ;  /* 0x0000000409067825 */ /* 0x008fe200078e0206 */
[----:B----4-:R-:W-:-:S05]  /*0110*/  IADD3 R9, PT, PT, R2, R5, RZ ;  /* 0x0000000502097210 */ /* 0x010fca0007ffe0ff */
[----:B------:R-:W-:Y:S01]  /*0120*/  STG.E desc[UR4][R6.64], R9 ;  /* 0x0000000906007986 */ /* 0x000fe2000c101904 */
[----:B------:R-:W-:Y:S05]  /*0130*/  EXIT ;  /* 0x000000000000794d */ /* 0x000fea0003800000 */
.L_x_0:
[----:B------:R-:W-:-:S00]  /*0140*/  BRA `(.L_x_0) ;  /* 0xfffffffc00fc7947 */ /* 0x000fc0000383ffff */
[----:B------:R-:W-:-:S00]  /*0150*/  NOP ;  /* 0x0000000000007918 */ /* 0x000fc00000000000 */
        /* <DEDUP_REMOVED lines=10> */
.L_x_1:


//--------------------- .nv.shared.reserved.0     --------------------------
	.section	.nv.shared.reserved.0,"aw",@nobits
	.weak		__nv_reservedSMEM_offset_0_alias
	.size		__nv_reservedSMEM_offset_0_alias, 0, 64
	.other		__nv_reservedSMEM_offset_0_alias,@"STO_CUDA_RESERVED_SHARED STV_DEFAULT"
__nv_reservedSMEM_offset_0_alias:
	.zero		0
	.zero		64


//--------------------- .nv.constant0._Z4vaddPiS_S_i --------------------------
	.section	.nv.constant0._Z4vaddPiS_S_i,"a",@progbits
	.sectionflags	@""
	.align	4
.nv.constant0._Z4vaddPiS_S_i:
	.zero		924


//--------------------- SYMBOLS --------------------------

	.type		.nv.reservedSmem.offset0,@object
	.size		.nv.reservedSmem.offset0,0x4
